//
// Generated by NVIDIA NVVM Compiler
//
// Compiler Build ID: CL-36424714
// Cuda compilation tools, release 13.0, V13.0.88
// Based on NVVM 20.0.0
//

.version 9.0
.target sm_100
.address_size 64

	// .globl	_Z12incrementGPUPii

.visible .entry _Z12incrementGPUPii(
	.param .u64 .ptr .align 1 _Z12incrementGPUPii_param_0,
	.param .u32 _Z12incrementGPUPii_param_1
)
{
	.reg .pred 	%p<2>;
	.reg .b32 	%r<5>;
	.reg .b64 	%rd<5>;

	ld.param.u64 	%rd1, [_Z12incrementGPUPii_param_0];
	ld.param.u32 	%r2, [_Z12incrementGPUPii_param_1];
	mov.u32 	%r1, %tid.x;
	setp.ge.s32 	%p1, %r1, %r2;
	@%p1 bra 	$L__BB0_2;
	cvta.to.global.u64 	%rd2, %rd1;
	mul.wide.u32 	%rd3, %r1, 4;
	add.s64 	%rd4, %rd2, %rd3;
	ld.global.u32 	%r3, [%rd4];
	add.s32 	%r4, %r3, 10;
	st.global.u32 	[%rd4], %r4;
$L__BB0_2:
	ret;

}


// ===== COMPILED SASS (sm_100) =====

	.target	sm_100

	.elftype	@"ET_EXEC"


//--------------------- .note.nv.tkinfo           --------------------------
	.section	.note.nv.tkinfo,"",@"SHT_NOTE"
	.sectionflags	@"SHF_NOTE_NV_TKINFO"
	.tkinfo
        /*0018*/ 	.word	0x00000002
        /*0030*/ 	.string	""
        /*0030*/ 	.string	"ptxas"
        /*0030*/ 	.string	"Cuda compilation tools, release 13.0, V13.0.88"
        /*0030*/ 	.string	"Build cuda_13.0.r13.0/compiler.36424714_0"
        /*0030*/ 	.string	"-arch sm_100 -m 64 "



//--------------------- .note.nv.cuinfo           --------------------------
	.section	.note.nv.cuinfo,"",@"SHT_NOTE"
	.sectionflags	@"SHF_NOTE_NV_CUINFO"
        /*0018*/ 	.short	0x0002
        /*001a*/ 	.short	0x0064
        /*001c*/ 	.short	0x0082
	.zero		2


//--------------------- .nv.info                  --------------------------
	.section	.nv.info,"",@"SHT_CUDA_INFO"
	.align	4


	//----- nvinfo : EIATTR_REGCOUNT
	.align		4
        /*0000*/ 	.byte	0x04, 0x2f
        /*0002*/ 	.short	(.L_1 - .L_0)
	.align		4
.L_0:
        /*0004*/ 	.word	index@(_Z12incrementGPUPii)
        /*0008*/ 	.word	0x00000008


	//----- nvinfo : EIATTR_FRAME_SIZE
	.align		4
.L_1:
        /*000c*/ 	.byte	0x04, 0x11
        /*000e*/ 	.short	(.L_3 - .L_2)
	.align		4
.L_2:
        /*0010*/ 	.word	index@(_Z12incrementGPUPii)
        /*0014*/ 	.word	0x00000000


	//----- nvinfo : EIATTR_MIN_STACK_SIZE
	.align		4
.L_3:
        /*0018*/ 	.byte	0x04, 0x12
        /*001a*/ 	.short	(.L_5 - .L_4)
	.align		4
.L_4:
        /*001c*/ 	.word	index@(_Z12incrementGPUPii)
        /*0020*/ 	.word	0x00000000
.L_5:


//--------------------- .nv.compat                --------------------------
	.section	.nv.compat,"",@"SHT_CUDA_COMPAT_INFO"
	.align	4
        /*0000*/ 	.byte	0x02, 0x09, 0x00, 0x00, 0x02, 0x02, 0x01, 0x00, 0x02, 0x05, 0x05, 0x00, 0x03, 0x07, 0x01, 0x01
        /*0010*/ 	.byte	0x02, 0x03, 0x00, 0x00, 0x02, 0x06, 0x01, 0x00, 0x04, 0x0b, 0x08, 0x00, 0x09, 0x00, 0x00, 0x00
        /*0020*/ 	.byte	0x00, 0x00, 0x00, 0x00


//--------------------- .nv.info._Z12incrementGPUPii --------------------------
	.section	.nv.info._Z12incrementGPUPii,"",@"SHT_CUDA_INFO"
	.sectionflags	@""
	.align	4


	//----- nvinfo : EIATTR_CUDA_API_VERSION
	.align		4
        /*0000*/ 	.byte	0x04, 0x37
        /*0002*/ 	.short	(.L_7 - .L_6)
.L_6:
        /*0004*/ 	.word	0x00000082


	//----- nvinfo : EIATTR_KPARAM_INFO
	.align		4
.L_7:
        /*0008*/ 	.byte	0x04, 0x17
        /*000a*/ 	.short	(.L_9 - .L_8)
.L_8:
        /*000c*/ 	.word	0x00000000
        /*0010*/ 	.short	0x0001
        /*0012*/ 	.short	0x0008
        /*0014*/ 	.byte	0x00, 0xf0, 0x11, 0x00


	//----- nvinfo : EIATTR_KPARAM_INFO
	.align		4
.L_9:
        /*0018*/ 	.byte	0x04, 0x17
        /*001a*/ 	.short	(.L_11 - .L_10)
.L_10:
        /*001c*/ 	.word	0x00000000
        /*0020*/ 	.short	0x0000
        /*0022*/ 	.short	0x0000
        /*0024*/ 	.byte	0x00, 0xf5, 0x21, 0x00


	//----- nvinfo : EIATTR_SPARSE_MMA_MASK
	.align		4
.L_11:
        /*0028*/ 	.byte	0x03, 0x50
        /*002a*/ 	.short	0x0000


	//----- nvinfo : EIATTR_MAXREG_COUNT
	.align		4
        /*002c*/ 	.byte	0x03, 0x1b
        /*002e*/ 	.short	0x00ff


	//----- nvinfo : EIATTR_MERCURY_ISA_VERSION
	.align		4
        /*0030*/ 	.byte	0x03, 0x5f
        /*0032*/ 	.short	0x0101


	//----- nvinfo : EIATTR_VRC_CTA_INIT_COUNT
	.align		4
        /*0034*/ 	.byte	0x02, 0x4a
	.zero		1
	.zero		1


	//----- nvinfo : EIATTR_EXIT_INSTR_OFFSETS
	.align		4
        /*0038*/ 	.byte	0x04, 0x1c
        /*003a*/ 	.short	(.L_13 - .L_12)


	//   ....[0]....
.L_12:
        /*003c*/ 	.word	0x00000040


	//   ....[1]....
        /*0040*/ 	.word	0x000000b0


	//----- nvinfo : EIATTR_CBANK_PARAM_SIZE
	.align		4
.L_13:
        /*0044*/ 	.byte	0x03, 0x19
        /*0046*/ 	.short	0x000c


	//----- nvinfo : EIATTR_PARAM_CBANK
	.align		4
        /*0048*/ 	.byte	0x04, 0x0a
        /*004a*/ 	.short	(.L_15 - .L_14)
	.align		4
.L_14:
        /*004c*/ 	.word	index@(.nv.constant0._Z12incrementGPUPii)
        /*0050*/ 	.short	0x0380
        /*0052*/ 	.short	0x000c


	//----- nvinfo : EIATTR_SW_WAR
	.align		4
.L_15:
        /*0054*/ 	.byte	0x04, 0x36
        /*0056*/ 	.short	(.L_17 - .L_16)
.L_16:
        /*0058*/ 	.word	0x00000008
.L_17:


//--------------------- .nv.callgraph             --------------------------
	.section	.nv.callgraph,"",@"SHT_CUDA_CALLGRAPH"
	.align	4
	.sectionentsize	8
	.align		4
        /*0000*/ 	.word	0x00000000
	.align		4
        /*0004*/ 	.word	0xffffffff
	.align		4
        /*0008*/ 	.word	0x00000000
	.align		4
        /*000c*/ 	.word	0xfffffffe
	.align		4
        /*0010*/ 	.word	0x00000000
	.align		4
        /*0014*/ 	.word	0xfffffffd
	.align		4
        /*0018*/ 	.word	0x00000000
	.align		4
        /*001c*/ 	.word	0xfffffffc


//--------------------- .text._Z12incrementGPUPii --------------------------
	.section	.text._Z12incrementGPUPii,"ax",@progbits
	.align	128
        .global         _Z12incrementGPUPii
        .type           _Z12incrementGPUPii,@function
        .size           _Z12incrementGPUPii,(.L_x_1 - _Z12incrementGPUPii)
        .other          _Z12incrementGPUPii,@"STO_CUDA_ENTRY STV_DEFAULT"
_Z12incrementGPUPii:
.text._Z12incrementGPUPii:
[----:B------:R-:W-:Y:S01]  /*0000*/  LDC R1, c[0x0][0x37c] ;  /* 0x0000df00ff017b82 */ /* 0x000fe20000000800 */
[----:B------:R-:W0:Y:S01]  /*0010*/  S2R R5, SR_TID.X ;  /* 0x0000000000057919 */ /* 0x000e220000002100 */
[----:B------:R-:W0:Y:S02]  /*0020*/  LDCU UR4, c[0x0][0x388] ;  /* 0x00007100ff0477ac */ /* 0x000e240008000800 */
[----:B0-----:R-:W-:-:S13]  /*0030*/  ISETP.GE.AND P0, PT, R5, UR4, PT ;  /* 0x0000000405007c0c */ /* 0x001fda000bf06270 */
[----:B------:R-:W-:Y:S05]  /*0040*/  @P0 EXIT ;  /* 0x000000000000094d */ /* 0x000fea0003800000 */
[----:B------:R-:W0:Y:S01]  /*0050*/  LDC.64 R2, c[0x0][0x380] ;  /* 0x0000e000ff027b82 */ /* 0x000e220000000a00 */
[----:B------:R-:W1:Y:S01]  /*0060*/  LDCU.64 UR4, c[0x0][0x358] ;  /* 0x00006b00ff0477ac */ /* 0x000e620008000a00 */
[----:B0-----:R-:W-:-:S05]  /*0070*/  IMAD.WIDE.U32 R2, R5, 0x4, R2 ;  /* 0x0000000405027825 */ /* 0x001fca00078e0002 */
[----:B-1----:R-:W2:Y:S02]  /*0080*/  LDG.E R0, desc[UR4][R2.64] ;  /* 0x0000000402007981 */ /* 0x002ea4000c1e1900 */
[----:B--2---:R-:W-:-:S05]  /*0090*/  IADD3 R5, PT, PT, R0, 0xa, RZ ;  /* 0x0000000a00057810 */ /* 0x004fca0007ffe0ff */
[----:B------:R-:W-:Y:S01]  /*00a0*/  STG.E desc[UR4][R2.64], R5 ;  /* 0x0000000502007986 */ /* 0x000fe2000c101904 */
[----:B------:R-:W-:Y:S05]  /*00b0*/  EXIT ;  /* 0x000000000000794d */ /* 0x000fea0003800000 */
.L_x_0:
[----:B------:R-:W-:-:S00]  /*00c0*/  BRA `(.L_x_0) ;  /* 0xfffffffc00fc7947 */ /* 0x000fc0000383ffff */
[----:B------:R-:W-:-:S00]  /*00d0*/  NOP ;  /* 0x0000000000007918 */ /* 0x000fc00000000000 */
        /* <DEDUP_REMOVED lines=10> */
.L_x_1:


//--------------------- .nv.shared.reserved.0     --------------------------
	.section	.nv.shared.reserved.0,"aw",@nobits
	.weak		__nv_reservedSMEM_offset_0_alias
	.size		__nv_reservedSMEM_offset_0_alias, 0, 64
	.other		__nv_reservedSMEM_offset_0_alias,@"STO_CUDA_RESERVED_SHARED STV_DEFAULT"
__nv_reservedSMEM_offset_0_alias:
	.zero		0
	.zero		64


//--------------------- .nv.constant0._Z12incrementGPUPii --------------------------
	.section	.nv.constant0._Z12incrementGPUPii,"a",@progbits
	.sectionflags	@""
	.align	4
.nv.constant0._Z12incrementGPUPii:
	.zero		908


//--------------------- SYMBOLS --------------------------

	.type		.nv.reservedSmem.offset0,@object
	.size		.nv.reservedSmem.offset0,0x4
